	.headerflags	@"EF_CUDA_TEXMODE_UNIFIED EF_CUDA_64BIT_ADDRESS EF_CUDA_ACCELERATORS EF_CUDA_SM90 EF_CUDA_VIRTUAL_SM(EF_CUDA_SM90)"
	.elftype	@"ET_EXEC"


//--------------------- .nv.info                  --------------------------
	.section	.nv.info,"",@"SHT_CUDA_INFO"
	.align	4


	//----- nvinfo : EIATTR_REGCOUNT
	.align		4
        /*0000*/ 	.byte	0x04, 0x2f
        /*0002*/ 	.short	(.L_1 - .L_0)
	.align		4
.L_0:
        /*0004*/ 	.word	index@(triton_poi_fused_convolution_div_max_pool2d_with_indices_relu_sub_2)
        /*0008*/ 	.word	0x00000020


	//----- nvinfo : EIATTR_MIN_STACK_SIZE
	.align		4
.L_1:
        /*000c*/ 	.byte	0x04, 0x12
        /*000e*/ 	.short	(.L_3 - .L_2)
	.align		4
.L_2:
        /*0010*/ 	.word	index@(triton_poi_fused_convolution_div_max_pool2d_with_indices_relu_sub_2)
        /*0014*/ 	.word	0x00000000


	//----- nvinfo : EIATTR_FRAME_SIZE
	.align		4
.L_3:
        /*0018*/ 	.byte	0x04, 0x11
        /*001a*/ 	.short	(.L_5 - .L_4)
	.align		4
.L_4:
        /*001c*/ 	.word	index@(triton_poi_fused_convolution_div_max_pool2d_with_indices_relu_sub_2)
        /*0020*/ 	.word	0x00000000


	//----- nvinfo : EIATTR_MIN_STACK_SIZE
	.align		4
.L_5:
        /*0024*/ 	.byte	0x04, 0x12
        /*0026*/ 	.short	(.L_7 - .L_6)
	.align		4
.L_6:
        /*0028*/ 	.word	index@(triton_poi_fused_convolution_div_max_pool2d_with_indices_relu_sub_2)
        /*002c*/ 	.word	0x00000000
.L_7:


//--------------------- .nv.info.triton_poi_fused_convolution_div_max_pool2d_with_indices_relu_sub_2 --------------------------
	.section	.nv.info.triton_poi_fused_convolution_div_max_pool2d_with_indices_relu_sub_2,"",@"SHT_CUDA_INFO"
	.sectionflags	@""
	.align	4


	//----- nvinfo : EIATTR_CUDA_API_VERSION
	.align		4
        /*0000*/ 	.byte	0x04, 0x37
        /*0002*/ 	.short	(.L_9 - .L_8)
.L_8:
        /*0004*/ 	.word	0x0000007c


	//----- nvinfo : EIATTR_KPARAM_INFO
	.align		4
.L_9:
        /*0008*/ 	.byte	0x04, 0x17
        /*000a*/ 	.short	(.L_11 - .L_10)
.L_10:
        /*000c*/ 	.word	0x00000000
        /*0010*/ 	.short	0x0004
        /*0012*/ 	.short	0x001c
        /*0014*/ 	.byte	0x00, 0xf0, 0x11, 0x00


	//----- nvinfo : EIATTR_KPARAM_INFO
	.align		4
.L_11:
        /*0018*/ 	.byte	0x04, 0x17
        /*001a*/ 	.short	(.L_13 - .L_12)
.L_12:
        /*001c*/ 	.word	0x00000000
        /*0020*/ 	.short	0x0003
        /*0022*/ 	.short	0x0018
        /*0024*/ 	.byte	0x00, 0xf0, 0x11, 0x00


	//----- nvinfo : EIATTR_KPARAM_INFO
	.align		4
.L_13:
        /*0028*/ 	.byte	0x04, 0x17
        /*002a*/ 	.short	(.L_15 - .L_14)
.L_14:
        /*002c*/ 	.word	0x00000000
        /*0030*/ 	.short	0x0002
        /*0032*/ 	.short	0x0010
        /*0034*/ 	.byte	0x00, 0xf4, 0x21, 0x00


	//----- nvinfo : EIATTR_KPARAM_INFO
	.align		4
.L_15:
        /*0038*/ 	.byte	0x04, 0x17
        /*003a*/ 	.short	(.L_17 - .L_16)
.L_16:
        /*003c*/ 	.word	0x00000000
        /*0040*/ 	.short	0x0001
        /*0042*/ 	.short	0x0008
        /*0044*/ 	.byte	0x00, 0xf4, 0x21, 0x00


	//----- nvinfo : EIATTR_KPARAM_INFO
	.align		4
.L_17:
        /*0048*/ 	.byte	0x04, 0x17
        /*004a*/ 	.short	(.L_19 - .L_18)
.L_18:
        /*004c*/ 	.word	0x00000000
        /*0050*/ 	.short	0x0000
        /*0052*/ 	.short	0x0000
        /*0054*/ 	.byte	0x00, 0xf4, 0x21, 0x00


	//----- nvinfo : EIATTR_SPARSE_MMA_MASK
	.align		4
.L_19:
        /*0058*/ 	.byte	0x03, 0x50
        /*005a*/ 	.short	0x0000


	//----- nvinfo : EIATTR_MAXREG_COUNT
	.align		4
        /*005c*/ 	.byte	0x03, 0x1b
        /*005e*/ 	.short	0x00ff


	//----- nvinfo : EIATTR_EXIT_INSTR_OFFSETS
	.align		4
        /*0060*/ 	.byte	0x04, 0x1c
        /*0062*/ 	.short	(.L_21 - .L_20)


	//   ....[0]....
.L_20:
        /*0064*/ 	.word	0x00000660


	//   ....[1]....
        /*0068*/ 	.word	0x00000680


	//----- nvinfo : EIATTR_REQNTID
	.align		4
.L_21:
        /*006c*/ 	.byte	0x04, 0x10
        /*006e*/ 	.short	(.L_23 - .L_22)
.L_22:
        /*0070*/ 	.word	0x00000080
        /*0074*/ 	.word	0x00000001
        /*0078*/ 	.word	0x00000001


	//----- nvinfo : EIATTR_CBANK_PARAM_SIZE
	.align		4
.L_23:
        /*007c*/ 	.byte	0x03, 0x19
        /*007e*/ 	.short	0x0020


	//----- nvinfo : EIATTR_PARAM_CBANK
	.align		4
        /*0080*/ 	.byte	0x04, 0x0a
        /*0082*/ 	.short	(.L_25 - .L_24)
	.align		4
.L_24:
        /*0084*/ 	.word	index@(.nv.constant0.triton_poi_fused_convolution_div_max_pool2d_with_indices_relu_sub_2)
        /*0088*/ 	.short	0x0210
        /*008a*/ 	.short	0x0020


	//----- nvinfo : EIATTR_SW_WAR
	.align		4
.L_25:
        /*008c*/ 	.byte	0x04, 0x36
        /*008e*/ 	.short	(.L_27 - .L_26)
.L_26:
        /*0090*/ 	.word	0x00000008
.L_27:


//--------------------- .nv.callgraph             --------------------------
	.section	.nv.callgraph,"",@"SHT_CUDA_CALLGRAPH"
	.align	4
	.sectionentsize	8
	.align		4
        /*0000*/ 	.word	0x00000000
	.align		4
        /*0004*/ 	.word	0xffffffff
	.align		4
        /*0008*/ 	.word	0x00000000
	.align		4
        /*000c*/ 	.word	0xfffffffe
	.align		4
        /*0010*/ 	.word	0x00000000
	.align		4
        /*0014*/ 	.word	0xfffffffd
	.align		4
        /*0018*/ 	.word	0x00000000
	.align		4
        /*001c*/ 	.word	0xfffffffc


//--------------------- .text.triton_poi_fused_convolution_div_max_pool2d_with_indices_relu_sub_2 --------------------------
	.section	.text.triton_poi_fused_convolution_div_max_pool2d_with_indices_relu_sub_2,"ax",@progbits
	.sectionflags	@"SHF_BARRIERS=1"
	.align	128
        .global         triton_poi_fused_convolution_div_max_pool2d_with_indices_relu_sub_2
        .type           triton_poi_fused_convolution_div_max_pool2d_with_indices_relu_sub_2,@function
        .size           triton_poi_fused_convolution_div_max_pool2d_with_indices_relu_sub_2,(.L_x_1 - triton_poi_fused_convolution_div_max_pool2d_with_indices_relu_sub_2)
        .other          triton_poi_fused_convolution_div_max_pool2d_with_indices_relu_sub_2,@"STO_CUDA_ENTRY STV_DEFAULT"
triton_poi_fused_convolution_div_max_pool2d_with_indices_relu_sub_2:
.text.triton_poi_fused_convolution_div_max_pool2d_with_indices_relu_sub_2:
[----:B------:R-:W0:Y:S01]  /*0000*/  LDC R1, c[0x0][0x28] ;  /* 0x00000a00ff017b82 */ /* 0x000e220000000800 */
[----:B------:R-:W1:Y:S07]  /*0010*/  S2R R23, SR_TID.X ;  /* 0x0000000000177919 */ /* 0x000e6e0000002100 */
[----:B------:R-:W2:Y:S01]  /*0020*/  LDC.64 R20, c[0x0][0x210] ;  /* 0x00008400ff147b82 */ /* 0x000ea20000000a00 */
[----:B------:R-:W-:Y:S01]  /*0030*/  IMAD.MOV.U32 R22, RZ, RZ, RZ ;  /* 0x000000ffff167224 */ /* 0x000fe200078e00ff */
[----:B------:R-:W-:Y:S01]  /*0040*/  ULDC.64 UR6, c[0x0][0x208] ;  /* 0x0000820000067ab9 */ /* 0x000fe20000000a00 */
[----:B------:R-:W3:Y:S01]  /*0050*/  S2R R2, SR_CTAID.X ;  /* 0x0000000000027919 */ /* 0x000ee20000002500 */
[----:B------:R-:W4:Y:S01]  /*0060*/  S2R R0, SR_CTAID.Y ;  /* 0x0000000000007919 */ /* 0x000f220000002600 */
[----:B-1----:R-:W-:Y:S01]  /*0070*/  SHF.R.U32.HI R4, RZ, 0x4, R23 ;  /* 0x00000004ff047819 */ /* 0x002fe20000011617 */
[----:B---3--:R-:W-:-:S03]  /*0080*/  IMAD.SHL.U32 R2, R2, 0x10, RZ ;  /* 0x0000001002027824 */ /* 0x008fc600078e00ff */
[----:B------:R-:W-:Y:S01]  /*0090*/  SGXT.U32 R4, R4, 0x3 ;  /* 0x000000030404781a */ /* 0x000fe20000000000 */
[----:B----4-:R-:W-:Y:S01]  /*00a0*/  IMAD.SHL.U32 R3, R0, 0x40, RZ ;  /* 0x0000004000037824 */ /* 0x010fe200078e00ff */
[----:B------:R-:W-:-:S04]  /*00b0*/  LOP3.LUT R12, R2, 0xf, R23, 0xf8, !PT ;  /* 0x0000000f020c7812 */ /* 0x000fc800078ef817 */
[----:B------:R-:W-:Y:S02]  /*00c0*/  LOP3.LUT R5, R3, R4, RZ, 0xfc, !PT ;  /* 0x0000000403057212 */ /* 0x000fe400078efcff */
[----:B------:R-:W-:Y:S02]  /*00d0*/  LOP3.LUT R6, R3, 0x8, R4, 0xfe, !PT ;  /* 0x0000000803067812 */ /* 0x000fe400078efe04 */
[----:B------:R-:W-:Y:S01]  /*00e0*/  LOP3.LUT R7, R3, 0x10, R4, 0xfe, !PT ;  /* 0x0000001003077812 */ /* 0x000fe200078efe04 */
[--C-:B------:R-:W-:Y:S01]  /*00f0*/  IMAD R11, R5, 0x9, R12.reuse ;  /* 0x00000009050b7824 */ /* 0x100fe200078e020c */
        /* <DEDUP_REMOVED lines=10> */
[----:B------:R-:W-:Y:S01]  /*01a0*/  ISETP.GE.AND P0, PT, R12, 0x9, PT ;  /* 0x000000090c00780c */ /* 0x000fe20003f06270 */
[----:B------:R-:W-:-:S02]  /*01b0*/  IMAD R19, R19, 0x9, R12 ;  /* 0x0000000913137824 */ /* 0x000fc400078e020c */
[----:B------:R-:W-:Y:S02]  /*01c0*/  IMAD R25, R25, 0x9, R12 ;  /* 0x0000000919197824 */ /* 0x000fe400078e020c */
[----:B--2---:R-:W-:-:S04]  /*01d0*/  IMAD.WIDE R6, R11, 0x4, R20 ;  /* 0x000000040b067825 */ /* 0x004fc800078e0214 */
[----:B------:R-:W-:-:S04]  /*01e0*/  IMAD.WIDE R8, R13, 0x4, R20 ;  /* 0x000000040d087825 */ /* 0x000fc800078e0214 */
[----:B------:R-:W-:-:S04]  /*01f0*/  IMAD.WIDE R10, R15, 0x4, R20 ;  /* 0x000000040f0a7825 */ /* 0x000fc800078e0214 */
[--C-:B------:R-:W-:Y:S01]  /*0200*/  IMAD.WIDE R12, R17, 0x4, R20.reuse ;  /* 0x00000004110c7825 */ /* 0x100fe200078e0214 */
[----:B------:R-:W2:Y:S03]  /*0210*/  @!P0 LDG.E.EL R22, desc[UR6][R10.64] ;  /* 0x000000060a168981 */ /* 0x000ea6000c2e1900 */
[----:B------:R-:W-:Y:S01]  /*0220*/  IMAD.WIDE R14, R27, 0x4, R20 ;  /* 0x000000041b0e7825 */ /* 0x000fe200078e0214 */
[----:B------:R-:W-:-:S03]  /*0230*/  CS2R R26, SRZ ;  /* 0x00000000001a7805 */ /* 0x000fc6000001ff00 */
[--C-:B------:R-:W-:Y:S01]  /*0240*/  IMAD.WIDE R16, R29, 0x4, R20.reuse ;  /* 0x000000041d107825 */ /* 0x100fe200078e0214 */
[----:B------:R-:W-:Y:S02]  /*0250*/  CS2R R28, SRZ ;  /* 0x00000000001c7805 */ /* 0x000fe4000001ff00 */
[----:B------:R-:W3:Y:S01]  /*0260*/  @!P0 LDG.E.EL R26, desc[UR6][R12.64] ;  /* 0x000000060c1a8981 */ /* 0x000ee2000c2e1900 */
[----:B------:R-:W-:-:S03]  /*0270*/  IMAD.WIDE R18, R19, 0x4, R20 ;  /* 0x0000000413127825 */ /* 0x000fc600078e0214 */
[----:B------:R1:W4:Y:S01]  /*0280*/  @!P0 LDG.E.EL R27, desc[UR6][R16.64] ;  /* 0x00000006101b8981 */ /* 0x000322000c2e1900 */
[----:B------:R-:W-:Y:S01]  /*0290*/  IMAD.WIDE R20, R25, 0x4, R20 ;  /* 0x0000000419147825 */ /* 0x000fe200078e0214 */
[----:B------:R-:W-:Y:S02]  /*02a0*/  CS2R R24, SRZ ;  /* 0x0000000000187805 */ /* 0x000fe4000001ff00 */
[----:B------:R-:W5:Y:S01]  /*02b0*/  @!P0 LDG.E.EL R28, desc[UR6][R18.64] ;  /* 0x00000006121c8981 */ /* 0x000f62000c2e1900 */
[----:B------:R-:W-:-:S03]  /*02c0*/  IMAD.MOV.U32 R5, RZ, RZ, RZ ;  /* 0x000000ffff057224 */ /* 0x000fc600078e00ff */
[----:B------:R-:W5:Y:S01]  /*02d0*/  @!P0 LDG.E.EL R24, desc[UR6][R8.64] ;  /* 0x0000000608188981 */ /* 0x000f62000c2e1900 */
[----:B------:R-:W1:Y:S03]  /*02e0*/  S2UR UR5, SR_CgaCtaId ;  /* 0x00000000000579c3 */ /* 0x000e660000008800 */
[----:B------:R1:W5:Y:S04]  /*02f0*/  @!P0 LDG.E.EL R5, desc[UR6][R6.64] ;  /* 0x0000000606058981 */ /* 0x000368000c2e1900 */
[----:B------:R-:W5:Y:S01]  /*0300*/  @!P0 LDG.E.EL R25, desc[UR6][R14.64] ;  /* 0x000000060e198981 */ /* 0x000f62000c2e1900 */
[----:B------:R-:W-:Y:S01]  /*0310*/  UMOV UR4, 0x400 ;  /* 0x0000040000047882 */ /* 0x000fe20000000000 */
[----:B------:R-:W-:Y:S01]  /*0320*/  SHF.R.S32.HI R0, RZ, 0x19, R0 ;  /* 0x00000019ff007819 */ /* 0x000fe20000011400 */
[----:B-1----:R-:W1:Y:S01]  /*0330*/  LDC.64 R16, c[0x0][0x218] ;  /* 0x00008600ff107b82 */ /* 0x002e620000000a00 */
[----:B------:R-:W5:Y:S01]  /*0340*/  @!P0 LDG.E.EL R29, desc[UR6][R20.64] ;  /* 0x00000006141d8981 */ /* 0x000f62000c2e1900 */
[----:B0-----:R-:W-:-:S05]  /*0350*/  IMAD.SHL.U32 R7, R23, 0x40, RZ ;  /* 0x0000004017077824 */ /* 0x001fca00078e00ff */
[----:B------:R-:W-:-:S04]  /*0360*/  LOP3.LUT R7, R7, 0x3c0, RZ, 0xc0, !PT ;  /* 0x000003c007077812 */ /* 0x000fc800078ec0ff */
[----:B------:R-:W-:Y:S01]  /*0370*/  LOP3.LUT R8, R7, R4, RZ, 0xfc, !PT ;  /* 0x0000000407087212 */ /* 0x000fe200078efcff */
[----:B------:R-:W-:-:S03]  /*0380*/  UPRMT UR4, UR5, 0x654, UR4 ;  /* 0x0000065405047896 */ /* 0x000fc60008000004 */
[----:B------:R-:W-:Y:S01]  /*0390*/  LEA.HI R8, R7, R8, RZ, 0x1c ;  /* 0x0000000807087211 */ /* 0x000fe200078fe0ff */
[----:B------:R-:W-:-:S03]  /*03a0*/  IMAD.SHL.U32 R6, R23, 0x4, RZ ;  /* 0x0000000417067824 */ /* 0x000fc600078e00ff */
[----:B------:R-:W-:Y:S02]  /*03b0*/  LEA R19, R8, UR4, 0x2 ;  /* 0x0000000408137c11 */ /* 0x000fe4000f8e10ff */
[----:B------:R-:W-:-:S04]  /*03c0*/  LOP3.LUT R9, R6, 0x1fc, RZ, 0xc0, !PT ;  /* 0x000001fc06097812 */ /* 0x000fc800078ec0ff */
[----:B------:R-:W-:Y:S02]  /*03d0*/  LOP3.LUT R10, R9, 0x200, RZ, 0xfc, !PT ;  /* 0x00000200090a7812 */ /* 0x000fe400078efcff */
[----:B------:R-:W-:Y:S02]  /*03e0*/  SHF.R.U32.HI R23, RZ, 0x2, R23 ;  /* 0x00000002ff177819 */ /* 0x000fe40000011617 */
[----:B------:R-:W-:Y:S02]  /*03f0*/  SHF.R.U32.HI R7, RZ, 0x4, R10 ;  /* 0x00000004ff077819 */ /* 0x000fe4000001160a */
[----:B------:R-:W-:Y:S02]  /*0400*/  LOP3.LUT R10, R23, 0x1c, RZ, 0xc0, !PT ;  /* 0x0000001c170a7812 */ /* 0x000fe400078ec0ff */
[----:B------:R-:W-:-:S03]  /*0410*/  LOP3.LUT R8, R7, 0x3c, RZ, 0xc0, !PT ;  /* 0x0000003c07087812 */ /* 0x000fc600078ec0ff */
[C---:B------:R-:W-:Y:S02]  /*0420*/  IMAD.IADD R10, R9.reuse, 0x1, R10 ;  /* 0x00000001090a7824 */ /* 0x040fe400078e020a */
[----:B------:R-:W-:-:S03]  /*0430*/  IMAD.IADD R8, R9, 0x1, R8 ;  /* 0x0000000109087824 */ /* 0x000fc600078e0208 */
[----:B------:R-:W-:Y:S02]  /*0440*/  LEA R12, R10, UR4, 0x2 ;  /* 0x000000040a0c7c11 */ /* 0x000fe4000f8e10ff */
[----:B------:R-:W-:Y:S02]  /*0450*/  LEA R8, R8, UR4, 0x2 ;  /* 0x0000000408087c11 */ /* 0x000fe4000f8e10ff */
[----:B------:R-:W-:Y:S02]  /*0460*/  LOP3.LUT R3, R3, 0x3c, R6, 0xf8, !PT ;  /* 0x0000003c03037812 */ /* 0x000fe400078ef806 */
[----:B------:R-:W-:Y:S01]  /*0470*/  SGXT R0, R0, 0x1 ;  /* 0x000000010000781a */ /* 0x000fe20000000200 */
[----:B------:R-:W0:Y:S03]  /*0480*/  LDC.64 R6, c[0x0][0x220] ;  /* 0x00008800ff067b82 */ /* 0x000e260000000a00 */
[----:B------:R-:W-:-:S04]  /*0490*/  LEA.HI R0, R0, R3, RZ, 0x6 ;  /* 0x0000000300007211 */ /* 0x000fc800078f30ff */
[----:B------:R-:W-:-:S05]  /*04a0*/  LOP3.LUT R18, R0, 0xffffffc0, RZ, 0xc0, !PT ;  /* 0xffffffc000127812 */ /* 0x000fca00078ec0ff */
[----:B------:R-:W-:Y:S01]  /*04b0*/  IMAD.IADD R18, R3, 0x1, -R18 ;  /* 0x0000000103127824 */ /* 0x000fe200078e0a12 */
[----:B------:R-:W-:Y:S02]  /*04c0*/  SHF.R.S32.HI R3, RZ, 0x6, R0 ;  /* 0x00000006ff037819 */ /* 0x000fe40000011400 */
[----:B------:R-:W-:Y:S02]  /*04d0*/  LOP3.LUT R0, R2, R4, RZ, 0xfc, !PT ;  /* 0x0000000402007212 */ /* 0x000fe400078efcff */
[----:B------:R-:W-:Y:S01]  /*04e0*/  LOP3.LUT R2, R2, 0x8, R4, 0xfe, !PT ;  /* 0x0000000802027812 */ /* 0x000fe200078efe04 */
[----:B------:R-:W-:Y:S01]  /*04f0*/  IMAD R3, R3, 0x240, R18 ;  /* 0x0000024003037824 */ /* 0x000fe200078e0212 */
[----:B------:R-:W-:Y:S02]  /*0500*/  ISETP.GE.AND P0, PT, R0, 0x9, PT ;  /* 0x000000090000780c */ /* 0x000fe40003f06270 */
[----:B------:R-:W-:Y:S01]  /*0510*/  ISETP.GE.AND P1, PT, R2, 0x9, PT ;  /* 0x000000090200780c */ /* 0x000fe20003f26270 */
[----:B--2---:R-:W-:Y:S04]  /*0520*/  STS [R19+0x40], R22 ;  /* 0x0000401613007388 */ /* 0x004fe80000000800 */
[----:B---3--:R-:W-:Y:S04]  /*0530*/  STS [R19+0x60], R26 ;  /* 0x0000601a13007388 */ /* 0x008fe80000000800 */
[----:B----4-:R-:W-:Y:S04]  /*0540*/  STS [R19+0xa0], R27 ;  /* 0x0000a01b13007388 */ /* 0x010fe80000000800 */
[----:B-----5:R-:W-:Y:S04]  /*0550*/  STS [R19+0xc0], R28 ;  /* 0x0000c01c13007388 */ /* 0x020fe80000000800 */
[----:B------:R-:W-:Y:S04]  /*0560*/  STS [R19+0x20], R24 ;  /* 0x0000201813007388 */ /* 0x000fe80000000800 */
[----:B------:R2:W-:Y:S04]  /*0570*/  STS [R19], R5 ;  /* 0x0000000513007388 */ /* 0x0005e80000000800 */
[----:B------:R-:W-:Y:S04]  /*0580*/  STS [R19+0x80], R25 ;  /* 0x0000801913007388 */ /* 0x000fe80000000800 */
[----:B------:R3:W-:Y:S01]  /*0590*/  STS [R19+0xe0], R29 ;  /* 0x0000e01d13007388 */ /* 0x0007e20000000800 */
[----:B------:R-:W-:Y:S06]  /*05a0*/  BAR.SYNC.DEFER_BLOCKING 0x0 ;  /* 0x0000000000007b1d */ /* 0x000fec0000010000 */
[----:B------:R-:W4:Y:S04]  /*05b0*/  LDS.128 R12, [R12] ;  /* 0x000000000c0c7984 */ /* 0x000f280000000c00 */
[----:B------:R-:W5:Y:S01]  /*05c0*/  LDS.128 R8, [R8+0x800] ;  /* 0x0008000008087984 */ /* 0x000f620000000c00 */
[----:B--2---:R-:W-:-:S02]  /*05d0*/  IMAD R5, R0, 0x40, R3 ;  /* 0x0000004000057824 */ /* 0x004fc400078e0203 */
[----:B---3--:R-:W-:Y:S02]  /*05e0*/  IMAD R19, R2, 0x40, R3 ;  /* 0x0000004002137824 */ /* 0x008fe400078e0203 */
[----:B-1----:R-:W-:-:S04]  /*05f0*/  IMAD.WIDE R2, R5, 0x4, R16 ;  /* 0x0000000405027825 */ /* 0x002fc800078e0210 */
[----:B------:R-:W-:-:S04]  /*0600*/  IMAD.WIDE R16, R19, 0x4, R16 ;  /* 0x0000000413107825 */ /* 0x000fc800078e0210 */
[----:B0-----:R-:W-:-:S04]  /*0610*/  IMAD.WIDE R4, R5, 0x4, R6 ;  /* 0x0000000405047825 */ /* 0x001fc800078e0206 */
[----:B------:R-:W-:Y:S01]  /*0620*/  IMAD.WIDE R6, R19, 0x4, R6 ;  /* 0x0000000413067825 */ /* 0x000fe200078e0206 */
[----:B----4-:R0:W-:Y:S04]  /*0630*/  @!P0 STG.E.128 desc[UR6][R2.64], R12 ;  /* 0x0000000c02008986 */ /* 0x0101e8000c101d06 */
[----:B-----5:R0:W-:Y:S04]  /*0640*/  @!P1 STG.E.128 desc[UR6][R16.64], R8 ;  /* 0x0000000810009986 */ /* 0x0201e8000c101d06 */
[----:B------:R0:W-:Y:S02]  /*0650*/  @!P0 STG.E.128 desc[UR6][R4.64], R12 ;  /* 0x0000000c04008986 */ /* 0x0001e4000c101d06 */
[----:B0-----:R-:W-:Y:S05]  /*0660*/  @P1 EXIT ;  /* 0x000000000000194d */ /* 0x001fea0003800000 */
[----:B------:R-:W-:Y:S01]  /*0670*/  STG.E.128 desc[UR6][R6.64], R8 ;  /* 0x0000000806007986 */ /* 0x000fe2000c101d06 */
[----:B------:R-:W-:Y:S05]  /*0680*/  EXIT ;  /* 0x000000000000794d */ /* 0x000fea0003800000 */
.L_x_0:
[----:B------:R-:W-:-:S00]  /*0690*/  BRA `(.L_x_0) ;  /* 0xfffffffc00fc7947 */ /* 0x000fc0000383ffff */
[----:B------:R-:W-:-:S00]  /*06a0*/  NOP ;  /* 0x0000000000007918 */ /* 0x000fc00000000000 */
        /* <DEDUP_REMOVED lines=13> */
.L_x_1:


//--------------------- .nv.shared.triton_poi_fused_convolution_div_max_pool2d_with_indices_relu_sub_2 --------------------------
	.section	.nv.shared.triton_poi_fused_convolution_div_max_pool2d_with_indices_relu_sub_2,"aw",@nobits
	.sectionflags	@""
	.align	16
	.zero		1024


//--------------------- .nv.constant0.triton_poi_fused_convolution_div_max_pool2d_with_indices_relu_sub_2 --------------------------
	.section	.nv.constant0.triton_poi_fused_convolution_div_max_pool2d_with_indices_relu_sub_2,"a",@progbits
	.sectionflags	@""
	.align	4
.nv.constant0.triton_poi_fused_convolution_div_max_pool2d_with_indices_relu_sub_2:
	.zero		560
